//
// Generated by NVIDIA NVVM Compiler
//
// Compiler Build ID: CL-36424714
// Cuda compilation tools, release 13.0, V13.0.88
// Based on NVVM 20.0.0
//

.version 9.0
.target sm_100
.address_size 64

	// .globl	_Z3fooPf

.visible .entry _Z3fooPf(
	.param .u64 .ptr .align 1 _Z3fooPf_param_0
)
{
	.reg .b32 	%r<5>;
	.reg .b32 	%f<3>;
	.reg .b64 	%rd<6>;

	ld.param.u64 	%rd1, [_Z3fooPf_param_0];
	cvta.to.global.u64 	%rd2, %rd1;
	mov.u32 	%r1, %ctaid.x;
	mov.u32 	%r2, %ntid.x;
	mov.u32 	%r3, %tid.x;
	mad.lo.s32 	%r4, %r1, %r2, %r3;
	mov.b64 	%rd3, 3;
	{ // callseq 0, 0
	.param .b64 param0;
	st.param.b64 	[param0], %rd1;
	.param .b32 param1;
	st.param.b32 	[param1], %r4;
	.param .b32 retval0;
	prototype_0 : .callprototype (.param .b32 _) _ (.param .b64 _, .param .b32 _);
	call (retval0), 
	%rd3, 
	(
	param0, 
	param1
	)
	, prototype_0;
	ld.param.f32 	%f1, [retval0];
	} // callseq 0
	mul.wide.u32 	%rd4, %r4, 4;
	add.s64 	%rd5, %rd2, %rd4;
	st.global.f32 	[%rd5], %f1;
	ret;

}


// ===== COMPILED SASS (sm_100) =====

	.target	sm_100

	.elftype	@"ET_EXEC"


//--------------------- .note.nv.tkinfo           --------------------------
	.section	.note.nv.tkinfo,"",@"SHT_NOTE"
	.sectionflags	@"SHF_NOTE_NV_TKINFO"
	.tkinfo
        /*0018*/ 	.word	0x00000002
        /*0030*/ 	.string	""
        /*0030*/ 	.string	"ptxas"
        /*0030*/ 	.string	"Cuda compilation tools, release 13.0, V13.0.88"
        /*0030*/ 	.string	"Build cuda_13.0.r13.0/compiler.36424714_0"
        /*0030*/ 	.string	"-arch sm_100 -m 64 "



//--------------------- .note.nv.cuinfo           --------------------------
	.section	.note.nv.cuinfo,"",@"SHT_NOTE"
	.sectionflags	@"SHF_NOTE_NV_CUINFO"
        /*0018*/ 	.short	0x0002
        /*001a*/ 	.short	0x0064
        /*001c*/ 	.short	0x0082
	.zero		2


//--------------------- .nv.info                  --------------------------
	.section	.nv.info,"",@"SHT_CUDA_INFO"
	.align	4


	//----- nvinfo : EIATTR_REGCOUNT
	.align		4
        /*0000*/ 	.byte	0x04, 0x2f
        /*0002*/ 	.short	(.L_1 - .L_0)
	.align		4
.L_0:
        /*0004*/ 	.word	index@(_Z3fooPf)
        /*0008*/ 	.word	0x00000018


	//----- nvinfo : EIATTR_FRAME_SIZE
	.align		4
.L_1:
        /*000c*/ 	.byte	0x04, 0x11
        /*000e*/ 	.short	(.L_3 - .L_2)
	.align		4
.L_2:
        /*0010*/ 	.word	index@(_Z3fooPf)
        /*0014*/ 	.word	0x00000000


	//----- nvinfo : EIATTR_MIN_STACK_SIZE
	.align		4
.L_3:
        /*0018*/ 	.byte	0x04, 0x12
        /*001a*/ 	.short	(.L_5 - .L_4)
	.align		4
.L_4:
        /*001c*/ 	.word	index@(_Z3fooPf)
        /*0020*/ 	.word	0x00000000
.L_5:


//--------------------- .nv.compat                --------------------------
	.section	.nv.compat,"",@"SHT_CUDA_COMPAT_INFO"
	.align	4
        /*0000*/ 	.byte	0x02, 0x09, 0x00, 0x00, 0x02, 0x02, 0x01, 0x00, 0x02, 0x05, 0x05, 0x00, 0x03, 0x07, 0x01, 0x01
        /*0010*/ 	.byte	0x02, 0x03, 0x00, 0x00, 0x02, 0x06, 0x01, 0x00, 0x04, 0x0b, 0x08, 0x00, 0x09, 0x00, 0x00, 0x00
        /*0020*/ 	.byte	0x00, 0x00, 0x00, 0x00


//--------------------- .nv.info._Z3fooPf         --------------------------
	.section	.nv.info._Z3fooPf,"",@"SHT_CUDA_INFO"
	.sectionflags	@""
	.align	4


	//----- nvinfo : EIATTR_CUDA_API_VERSION
	.align		4
        /*0000*/ 	.byte	0x04, 0x37
        /*0002*/ 	.short	(.L_7 - .L_6)
.L_6:
        /*0004*/ 	.word	0x00000082


	//----- nvinfo : EIATTR_KPARAM_INFO
	.align		4
.L_7:
        /*0008*/ 	.byte	0x04, 0x17
        /*000a*/ 	.short	(.L_9 - .L_8)
.L_8:
        /*000c*/ 	.word	0x00000000
        /*0010*/ 	.short	0x0000
        /*0012*/ 	.short	0x0000
        /*0014*/ 	.byte	0x00, 0xf5, 0x21, 0x00


	//----- nvinfo : EIATTR_SPARSE_MMA_MASK
	.align		4
.L_9:
        /*0018*/ 	.byte	0x03, 0x50
        /*001a*/ 	.short	0x0000


	//----- nvinfo : EIATTR_MAXREG_COUNT
	.align		4
        /*001c*/ 	.byte	0x03, 0x1b
        /*001e*/ 	.short	0x00ff


	//----- nvinfo : EIATTR_MERCURY_ISA_VERSION
	.align		4
        /*0020*/ 	.byte	0x03, 0x5f
        /*0022*/ 	.short	0x0101


	//----- nvinfo : EIATTR_VRC_CTA_INIT_COUNT
	.align		4
        /*0024*/ 	.byte	0x02, 0x4a
	.zero		1
	.zero		1


	//----- nvinfo : EIATTR_EXIT_INSTR_OFFSETS
	.align		4
        /*0028*/ 	.byte	0x04, 0x1c
        /*002a*/ 	.short	(.L_11 - .L_10)


	//   ....[0]....
.L_10:
        /*002c*/ 	.word	0x00000120


	//----- nvinfo : EIATTR_CBANK_PARAM_SIZE
	.align		4
.L_11:
        /*0030*/ 	.byte	0x03, 0x19
        /*0032*/ 	.short	0x0008


	//----- nvinfo : EIATTR_PARAM_CBANK
	.align		4
        /*0034*/ 	.byte	0x04, 0x0a
        /*0036*/ 	.short	(.L_13 - .L_12)
	.align		4
.L_12:
        /*0038*/ 	.word	index@(.nv.constant0._Z3fooPf)
        /*003c*/ 	.short	0x0380
        /*003e*/ 	.short	0x0008


	//----- nvinfo : EIATTR_SW_WAR
	.align		4
.L_13:
        /*0040*/ 	.byte	0x04, 0x36
        /*0042*/ 	.short	(.L_15 - .L_14)
.L_14:
        /*0044*/ 	.word	0x00000008
.L_15:


//--------------------- .nv.callgraph             --------------------------
	.section	.nv.callgraph,"",@"SHT_CUDA_CALLGRAPH"
	.align	4
	.sectionentsize	8
	.align		4
        /*0000*/ 	.word	0x00000000
	.align		4
        /*0004*/ 	.word	0xffffffff
	.align		4
        /*0008*/ 	.word	0x00000000
	.align		4
        /*000c*/ 	.word	0xfffffffe
	.align		4
        /*0010*/ 	.word	0x00000000
	.align		4
        /*0014*/ 	.word	0xfffffffd
	.align		4
        /*0018*/ 	.word	0x00000000
	.align		4
        /*001c*/ 	.word	0xfffffffc


//--------------------- .text._Z3fooPf            --------------------------
	.section	.text._Z3fooPf,"ax",@progbits
	.align	128
        .global         _Z3fooPf
        .type           _Z3fooPf,@function
        .size           _Z3fooPf,(.L_x_1 - _Z3fooPf)
        .other          _Z3fooPf,@"STO_CUDA_ENTRY STV_DEFAULT"
_Z3fooPf:
.text._Z3fooPf:
[----:B------:R-:W-:Y:S01]  /*0000*/  LDC R1, c[0x0][0x37c] ;  /* 0x0000df00ff017b82 */ /* 0x000fe20000000800 */
[----:B------:R-:W0:Y:S07]  /*0010*/  S2R R3, SR_TID.X ;  /* 0x0000000000037919 */ /* 0x000e2e0000002100 */
[----:B------:R-:W0:Y:S01]  /*0020*/  S2UR UR4, SR_CTAID.X ;  /* 0x00000000000479c3 */ /* 0x000e220000002500 */
[----:B------:R-:W1:Y:S01]  /*0030*/  LDCU.64 UR6, c[0x0][0x380] ;  /* 0x00007000ff0677ac */ /* 0x000e620008000a00 */
[----:B------:R-:W2:Y:S06]  /*0040*/  LDCU.64 UR36, c[0x0][0x358] ;  /* 0x00006b00ff2477ac */ /* 0x000eac0008000a00 */
[----:B------:R-:W0:Y:S01]  /*0050*/  LDC R2, c[0x0][0x360] ;  /* 0x0000d800ff027b82 */ /* 0x000e220000000800 */
[----:B-1----:R-:W-:-:S02]  /*0060*/  MOV R4, UR6 ;  /* 0x0000000600047c02 */ /* 0x002fc40008000f00 */
[----:B------:R-:W-:Y:S01]  /*0070*/  MOV R5, UR7 ;  /* 0x0000000700057c02 */ /* 0x000fe20008000f00 */
[----:B0-----:R-:W-:Y:S02]  /*0080*/  IMAD R2, R2, UR4, R3 ;  /* 0x0000000402027c24 */ /* 0x001fe4000f8e0203 */
[----:B------:R-:W-:Y:S02]  /*0090*/  HFMA2 R8, -RZ, RZ, 0, 1.78813934326171875e-07 ;  /* 0x00000003ff087431 */ /* 0x000fe400000001ff */
[----:B------:R-:W-:Y:S01]  /*00a0*/  IMAD.MOV.U32 R9, RZ, RZ, 0x0 ;  /* 0x00000000ff097424 */ /* 0x000fe200078e00ff */
[----:B------:R-:W-:Y:S02]  /*00b0*/  MOV R6, R2 ;  /* 0x0000000200067202 */ /* 0x000fe40000000f00 */
[----:B------:R-:W-:Y:S01]  /*00c0*/  MOV R20, 0xf0 ;  /* 0x000000f000147802 */ /* 0x000fe20000000f00 */
[----:B--2---:R-:W-:-:S07]  /*00d0*/  IMAD.MOV.U32 R21, RZ, RZ, 0x0 ;  /* 0x00000000ff157424 */ /* 0x004fce00078e00ff */
[----:B------:R-:W-:Y:S05]  /*00e0*/  CALL.REL.NOINC R8 `(_Z3fooPf) ;  /* 0xfffffffc08c47344 */ /* 0x000fea0003c3ffff */
[----:B------:R-:W0:Y:S02]  /*00f0*/  LDC.64 R6, c[0x0][0x380] ;  /* 0x0000e000ff067b82 */ /* 0x000e240000000a00 */
[----:B0-----:R-:W-:-:S05]  /*0100*/  IMAD.WIDE.U32 R2, R2, 0x4, R6 ;  /* 0x0000000402027825 */ /* 0x001fca00078e0006 */
[----:B------:R-:W-:Y:S01]  /*0110*/  STG.E desc[UR36][R2.64], R4 ;  /* 0x0000000402007986 */ /* 0x000fe2000c101924 */
[----:B------:R-:W-:Y:S05]  /*0120*/  EXIT ;  /* 0x000000000000794d */ /* 0x000fea0003800000 */
.L_x_0:
[----:B------:R-:W-:-:S00]  /*0130*/  BRA `(.L_x_0) ;  /* 0xfffffffc00fc7947 */ /* 0x000fc0000383ffff */
[----:B------:R-:W-:-:S00]  /*0140*/  NOP ;  /* 0x0000000000007918 */ /* 0x000fc00000000000 */
        /* <DEDUP_REMOVED lines=11> */
.L_x_1:


//--------------------- .nv.shared.reserved.0     --------------------------
	.section	.nv.shared.reserved.0,"aw",@nobits
	.weak		__nv_reservedSMEM_offset_0_alias
	.size		__nv_reservedSMEM_offset_0_alias, 0, 64
	.other		__nv_reservedSMEM_offset_0_alias,@"STO_CUDA_RESERVED_SHARED STV_DEFAULT"
__nv_reservedSMEM_offset_0_alias:
	.zero		0
	.zero		64


//--------------------- .nv.constant0._Z3fooPf    --------------------------
	.section	.nv.constant0._Z3fooPf,"a",@progbits
	.sectionflags	@""
	.align	4
.nv.constant0._Z3fooPf:
	.zero		904


//--------------------- SYMBOLS --------------------------

	.type		.nv.reservedSmem.offset0,@object
	.size		.nv.reservedSmem.offset0,0x4
